//
// Generated by NVIDIA NVVM Compiler
//
// Compiler Build ID: CL-36424714
// Cuda compilation tools, release 13.0, V13.0.88
// Based on NVVM 20.0.0
//

.version 9.0
.target sm_100
.address_size 64

	// .globl	_Z6warmupv
.extern .func  (.param .b32 func_retval0) vprintf
(
	.param .b64 vprintf_param_0,
	.param .b64 vprintf_param_1
)
;
.global .align 1 .b8 $str[25] = {87, 97, 114, 109, 117, 112, 32, 107, 101, 114, 110, 101, 108, 32, 101, 120, 101, 99, 117, 116, 101, 100, 46, 10};
.extern .shared .align 16 .b8 sdata[];

.visible .entry _Z6warmupv()
{
	.reg .pred 	%p<2>;
	.reg .b32 	%r<8>;
	.reg .b64 	%rd<3>;

	mov.u32 	%r1, %ctaid.x;
	mov.u32 	%r2, %ntid.x;
	mul.lo.s32 	%r3, %r1, %r2;
	mov.u32 	%r4, %tid.x;
	neg.s32 	%r5, %r4;
	setp.ne.s32 	%p1, %r3, %r5;
	@%p1 bra 	$L__BB0_2;
	mov.u64 	%rd1, $str;
	cvta.global.u64 	%rd2, %rd1;
	{ // callseq 0, 0
	.param .b64 param0;
	st.param.b64 	[param0], %rd2;
	.param .b64 param1;
	st.param.b64 	[param1], 0;
	.param .b32 retval0;
	call.uni (retval0), 
	vprintf, 
	(
	param0, 
	param1
	);
	ld.param.b32 	%r6, [retval0];
	} // callseq 0
$L__BB0_2:
	ret;

}
	// .globl	_Z19sum_reduction_naivePKfPfi
.visible .entry _Z19sum_reduction_naivePKfPfi(
	.param .u64 .ptr .align 1 _Z19sum_reduction_naivePKfPfi_param_0,
	.param .u64 .ptr .align 1 _Z19sum_reduction_naivePKfPfi_param_1,
	.param .u32 _Z19sum_reduction_naivePKfPfi_param_2
)
{
	.reg .pred 	%p<2>;
	.reg .b32 	%r<6>;
	.reg .b32 	%f<3>;
	.reg .b64 	%rd<7>;

	ld.param.u64 	%rd1, [_Z19sum_reduction_naivePKfPfi_param_0];
	ld.param.u64 	%rd2, [_Z19sum_reduction_naivePKfPfi_param_1];
	ld.param.u32 	%r2, [_Z19sum_reduction_naivePKfPfi_param_2];
	mov.u32 	%r3, %ctaid.x;
	mov.u32 	%r4, %ntid.x;
	mov.u32 	%r5, %tid.x;
	mad.lo.s32 	%r1, %r3, %r4, %r5;
	setp.ge.s32 	%p1, %r1, %r2;
	@%p1 bra 	$L__BB1_2;
	cvta.to.global.u64 	%rd3, %rd1;
	cvta.to.global.u64 	%rd4, %rd2;
	mul.wide.s32 	%rd5, %r1, 4;
	add.s64 	%rd6, %rd3, %rd5;
	ld.global.f32 	%f1, [%rd6];
	atom.global.add.f32 	%f2, [%rd4], %f1;
$L__BB1_2:
	ret;

}
	// .globl	_Z14sum_reduction2PKfPfi
.visible .entry _Z14sum_reduction2PKfPfi(
	.param .u64 .ptr .align 1 _Z14sum_reduction2PKfPfi_param_0,
	.param .u64 .ptr .align 1 _Z14sum_reduction2PKfPfi_param_1,
	.param .u32 _Z14sum_reduction2PKfPfi_param_2
)
{
	.reg .pred 	%p<6>;
	.reg .b32 	%r<14>;
	.reg .b32 	%f<10>;
	.reg .b64 	%rd<7>;

	ld.param.u64 	%rd1, [_Z14sum_reduction2PKfPfi_param_0];
	ld.param.u64 	%rd2, [_Z14sum_reduction2PKfPfi_param_1];
	ld.param.u32 	%r7, [_Z14sum_reduction2PKfPfi_param_2];
	mov.u32 	%r8, %ctaid.x;
	mov.u32 	%r13, %ntid.x;
	mov.u32 	%r2, %tid.x;
	mad.lo.s32 	%r3, %r8, %r13, %r2;
	setp.ge.s32 	%p1, %r3, %r7;
	mov.f32 	%f9, 0f00000000;
	@%p1 bra 	$L__BB2_2;
	cvta.to.global.u64 	%rd3, %rd1;
	mul.wide.s32 	%rd4, %r3, 4;
	add.s64 	%rd5, %rd3, %rd4;
	ld.global.f32 	%f9, [%rd5];
$L__BB2_2:
	shl.b32 	%r9, %r2, 2;
	mov.u32 	%r10, sdata;
	add.s32 	%r4, %r10, %r9;
	st.shared.f32 	[%r4], %f9;
	bar.sync 	0;
	setp.lt.u32 	%p2, %r13, 2;
	@%p2 bra 	$L__BB2_6;
$L__BB2_3:
	shr.u32 	%r6, %r13, 1;
	setp.ge.u32 	%p3, %r2, %r6;
	@%p3 bra 	$L__BB2_5;
	shl.b32 	%r11, %r6, 2;
	add.s32 	%r12, %r4, %r11;
	ld.shared.f32 	%f4, [%r12];
	ld.shared.f32 	%f5, [%r4];
	add.f32 	%f6, %f4, %f5;
	st.shared.f32 	[%r4], %f6;
$L__BB2_5:
	bar.sync 	0;
	setp.gt.u32 	%p4, %r13, 3;
	mov.u32 	%r13, %r6;
	@%p4 bra 	$L__BB2_3;
$L__BB2_6:
	setp.ne.s32 	%p5, %r2, 0;
	@%p5 bra 	$L__BB2_8;
	ld.shared.f32 	%f7, [sdata];
	cvta.to.global.u64 	%rd6, %rd2;
	atom.global.add.f32 	%f8, [%rd6], %f7;
$L__BB2_8:
	ret;

}
	// .globl	_Z14sum_reduction3PKfPfi
.visible .entry _Z14sum_reduction3PKfPfi(
	.param .u64 .ptr .align 1 _Z14sum_reduction3PKfPfi_param_0,
	.param .u64 .ptr .align 1 _Z14sum_reduction3PKfPfi_param_1,
	.param .u32 _Z14sum_reduction3PKfPfi_param_2
)
{
	.reg .pred 	%p<7>;
	.reg .b32 	%r<16>;
	.reg .b32 	%f<12>;
	.reg .b64 	%rd<9>;

	ld.param.u64 	%rd3, [_Z14sum_reduction3PKfPfi_param_0];
	ld.param.u64 	%rd2, [_Z14sum_reduction3PKfPfi_param_1];
	ld.param.u32 	%r8, [_Z14sum_reduction3PKfPfi_param_2];
	cvta.to.global.u64 	%rd1, %rd3;
	mov.u32 	%r9, %ctaid.x;
	mov.u32 	%r15, %ntid.x;
	mov.u32 	%r2, %tid.x;
	mad.lo.s32 	%r3, %r9, %r15, %r2;
	shl.b32 	%r10, %r2, 2;
	mov.u32 	%r11, sdata;
	add.s32 	%r4, %r11, %r10;
	mov.b32 	%r12, 0;
	st.shared.u32 	[%r4], %r12;
	setp.ge.s32 	%p1, %r3, %r8;
	mov.f32 	%f11, 0f00000000;
	@%p1 bra 	$L__BB3_2;
	mul.wide.s32 	%rd4, %r3, 4;
	add.s64 	%rd5, %rd1, %rd4;
	ld.global.f32 	%f11, [%rd5];
	st.shared.f32 	[%r4], %f11;
$L__BB3_2:
	add.s32 	%r5, %r3, %r15;
	setp.ge.u32 	%p2, %r5, %r8;
	@%p2 bra 	$L__BB3_4;
	mul.wide.u32 	%rd6, %r5, 4;
	add.s64 	%rd7, %rd1, %rd6;
	ld.global.f32 	%f4, [%rd7];
	add.f32 	%f5, %f4, %f11;
	st.shared.f32 	[%r4], %f5;
$L__BB3_4:
	bar.sync 	0;
	setp.lt.u32 	%p3, %r15, 2;
	@%p3 bra 	$L__BB3_8;
$L__BB3_5:
	shr.u32 	%r7, %r15, 1;
	setp.ge.u32 	%p4, %r2, %r7;
	@%p4 bra 	$L__BB3_7;
	shl.b32 	%r13, %r7, 2;
	add.s32 	%r14, %r4, %r13;
	ld.shared.f32 	%f6, [%r14];
	ld.shared.f32 	%f7, [%r4];
	add.f32 	%f8, %f6, %f7;
	st.shared.f32 	[%r4], %f8;
$L__BB3_7:
	bar.sync 	0;
	setp.gt.u32 	%p5, %r15, 3;
	mov.u32 	%r15, %r7;
	@%p5 bra 	$L__BB3_5;
$L__BB3_8:
	setp.ne.s32 	%p6, %r2, 0;
	@%p6 bra 	$L__BB3_10;
	ld.shared.f32 	%f9, [sdata];
	cvta.to.global.u64 	%rd8, %rd2;
	atom.global.add.f32 	%f10, [%rd8], %f9;
$L__BB3_10:
	ret;

}
	// .globl	_Z30sum_reduction_unroll_last_warpPKfPfi
.visible .entry _Z30sum_reduction_unroll_last_warpPKfPfi(
	.param .u64 .ptr .align 1 _Z30sum_reduction_unroll_last_warpPKfPfi_param_0,
	.param .u64 .ptr .align 1 _Z30sum_reduction_unroll_last_warpPKfPfi_param_1,
	.param .u32 _Z30sum_reduction_unroll_last_warpPKfPfi_param_2
)
{
	.reg .pred 	%p<8>;
	.reg .b32 	%r<16>;
	.reg .b32 	%f<30>;
	.reg .b64 	%rd<9>;

	ld.param.u64 	%rd3, [_Z30sum_reduction_unroll_last_warpPKfPfi_param_0];
	ld.param.u64 	%rd2, [_Z30sum_reduction_unroll_last_warpPKfPfi_param_1];
	ld.param.u32 	%r8, [_Z30sum_reduction_unroll_last_warpPKfPfi_param_2];
	cvta.to.global.u64 	%rd1, %rd3;
	mov.u32 	%r9, %ctaid.x;
	mov.u32 	%r15, %ntid.x;
	mov.u32 	%r2, %tid.x;
	mad.lo.s32 	%r3, %r9, %r15, %r2;
	shl.b32 	%r10, %r2, 2;
	mov.u32 	%r11, sdata;
	add.s32 	%r4, %r11, %r10;
	mov.b32 	%r12, 0;
	st.shared.u32 	[%r4], %r12;
	setp.ge.s32 	%p1, %r3, %r8;
	mov.f32 	%f29, 0f00000000;
	@%p1 bra 	$L__BB4_2;
	mul.wide.s32 	%rd4, %r3, 4;
	add.s64 	%rd5, %rd1, %rd4;
	ld.global.f32 	%f29, [%rd5];
	st.shared.f32 	[%r4], %f29;
$L__BB4_2:
	add.s32 	%r5, %r3, %r15;
	setp.ge.u32 	%p2, %r5, %r8;
	@%p2 bra 	$L__BB4_4;
	mul.wide.u32 	%rd6, %r5, 4;
	add.s64 	%rd7, %rd1, %rd6;
	ld.global.f32 	%f4, [%rd7];
	add.f32 	%f5, %f4, %f29;
	st.shared.f32 	[%r4], %f5;
$L__BB4_4:
	bar.sync 	0;
	setp.lt.u32 	%p3, %r15, 2;
	@%p3 bra 	$L__BB4_8;
$L__BB4_5:
	shr.u32 	%r7, %r15, 1;
	setp.ge.u32 	%p4, %r2, %r7;
	@%p4 bra 	$L__BB4_7;
	shl.b32 	%r13, %r7, 2;
	add.s32 	%r14, %r4, %r13;
	ld.shared.f32 	%f6, [%r14];
	ld.shared.f32 	%f7, [%r4];
	add.f32 	%f8, %f6, %f7;
	st.shared.f32 	[%r4], %f8;
$L__BB4_7:
	bar.sync 	0;
	setp.gt.u32 	%p5, %r15, 3;
	mov.u32 	%r15, %r7;
	@%p5 bra 	$L__BB4_5;
$L__BB4_8:
	setp.gt.u32 	%p6, %r2, 31;
	@%p6 bra 	$L__BB4_11;
	ld.volatile.shared.f32 	%f9, [%r4+128];
	ld.volatile.shared.f32 	%f10, [%r4];
	add.f32 	%f11, %f9, %f10;
	st.volatile.shared.f32 	[%r4], %f11;
	ld.volatile.shared.f32 	%f12, [%r4+64];
	ld.volatile.shared.f32 	%f13, [%r4];
	add.f32 	%f14, %f12, %f13;
	st.volatile.shared.f32 	[%r4], %f14;
	ld.volatile.shared.f32 	%f15, [%r4+32];
	ld.volatile.shared.f32 	%f16, [%r4];
	add.f32 	%f17, %f15, %f16;
	st.volatile.shared.f32 	[%r4], %f17;
	ld.volatile.shared.f32 	%f18, [%r4+16];
	ld.volatile.shared.f32 	%f19, [%r4];
	add.f32 	%f20, %f18, %f19;
	st.volatile.shared.f32 	[%r4], %f20;
	ld.volatile.shared.f32 	%f21, [%r4+8];
	ld.volatile.shared.f32 	%f22, [%r4];
	add.f32 	%f23, %f21, %f22;
	st.volatile.shared.f32 	[%r4], %f23;
	ld.volatile.shared.f32 	%f24, [%r4+4];
	ld.volatile.shared.f32 	%f25, [%r4];
	add.f32 	%f26, %f24, %f25;
	st.volatile.shared.f32 	[%r4], %f26;
	setp.ne.s32 	%p7, %r2, 0;
	@%p7 bra 	$L__BB4_11;
	ld.shared.f32 	%f27, [sdata];
	cvta.to.global.u64 	%rd8, %rd2;
	atom.global.add.f32 	%f28, [%rd8], %f27;
$L__BB4_11:
	ret;

}


// ===== COMPILED SASS (sm_100) =====

	.target	sm_100

	.elftype	@"ET_EXEC"


//--------------------- .note.nv.tkinfo           --------------------------
	.section	.note.nv.tkinfo,"",@"SHT_NOTE"
	.sectionflags	@"SHF_NOTE_NV_TKINFO"
	.tkinfo
        /*0018*/ 	.word	0x00000002
        /*0030*/ 	.string	""
        /*0030*/ 	.string	"ptxas"
        /*0030*/ 	.string	"Cuda compilation tools, release 13.0, V13.0.88"
        /*0030*/ 	.string	"Build cuda_13.0.r13.0/compiler.36424714_0"
        /*0030*/ 	.string	"-arch sm_100 -m 64 "



//--------------------- .note.nv.cuinfo           --------------------------
	.section	.note.nv.cuinfo,"",@"SHT_NOTE"
	.sectionflags	@"SHF_NOTE_NV_CUINFO"
        /*0018*/ 	.short	0x0002
        /*001a*/ 	.short	0x0064
        /*001c*/ 	.short	0x0082
	.zero		2


//--------------------- .nv.info                  --------------------------
	.section	.nv.info,"",@"SHT_CUDA_INFO"
	.align	4


	//----- nvinfo : EIATTR_REGCOUNT
	.align		4
        /*0000*/ 	.byte	0x04, 0x2f
        /*0002*/ 	.short	(.L_2 - .L_1)
	.align		4
.L_1:
        /*0004*/ 	.word	index@(_Z6warmupv)
        /*0008*/ 	.word	0x00000018


	//----- nvinfo : EIATTR_FRAME_SIZE
	.align		4
.L_2:
        /*000c*/ 	.byte	0x04, 0x11
        /*000e*/ 	.short	(.L_4 - .L_3)
	.align		4
.L_3:
        /*0010*/ 	.word	index@(_Z6warmupv)
        /*0014*/ 	.word	0x00000000


	//----- nvinfo : EIATTR_REGCOUNT
	.align		4
.L_4:
        /*0018*/ 	.byte	0x04, 0x2f
        /*001a*/ 	.short	(.L_6 - .L_5)
	.align		4
.L_5:
        /*001c*/ 	.word	index@(_Z19sum_reduction_naivePKfPfi)
        /*0020*/ 	.word	0x00000008


	//----- nvinfo : EIATTR_FRAME_SIZE
	.align		4
.L_6:
        /*0024*/ 	.byte	0x04, 0x11
        /*0026*/ 	.short	(.L_8 - .L_7)
	.align		4
.L_7:
        /*0028*/ 	.word	index@(_Z19sum_reduction_naivePKfPfi)
        /*002c*/ 	.word	0x00000000


	//----- nvinfo : EIATTR_REGCOUNT
	.align		4
.L_8:
        /*0030*/ 	.byte	0x04, 0x2f
        /*0032*/ 	.short	(.L_10 - .L_9)
	.align		4
.L_9:
        /*0034*/ 	.word	index@(_Z14sum_reduction2PKfPfi)
        /*0038*/ 	.word	0x0000000a


	//----- nvinfo : EIATTR_FRAME_SIZE
	.align		4
.L_10:
        /*003c*/ 	.byte	0x04, 0x11
        /*003e*/ 	.short	(.L_12 - .L_11)
	.align		4
.L_11:
        /*0040*/ 	.word	index@(_Z14sum_reduction2PKfPfi)
        /*0044*/ 	.word	0x00000000


	//----- nvinfo : EIATTR_REGCOUNT
	.align		4
.L_12:
        /*0048*/ 	.byte	0x04, 0x2f
        /*004a*/ 	.short	(.L_14 - .L_13)
	.align		4
.L_13:
        /*004c*/ 	.word	index@(_Z14sum_reduction3PKfPfi)
        /*0050*/ 	.word	0x00000010


	//----- nvinfo : EIATTR_FRAME_SIZE
	.align		4
.L_14:
        /*0054*/ 	.byte	0x04, 0x11
        /*0056*/ 	.short	(.L_16 - .L_15)
	.align		4
.L_15:
        /*0058*/ 	.word	index@(_Z14sum_reduction3PKfPfi)
        /*005c*/ 	.word	0x00000000


	//----- nvinfo : EIATTR_REGCOUNT
	.align		4
.L_16:
        /*0060*/ 	.byte	0x04, 0x2f
        /*0062*/ 	.short	(.L_18 - .L_17)
	.align		4
.L_17:
        /*0064*/ 	.word	index@(_Z30sum_reduction_unroll_last_warpPKfPfi)
        /*0068*/ 	.word	0x0000000e


	//----- nvinfo : EIATTR_FRAME_SIZE
	.align		4
.L_18:
        /*006c*/ 	.byte	0x04, 0x11
        /*006e*/ 	.short	(.L_20 - .L_19)
	.align		4
.L_19:
        /*0070*/ 	.word	index@(_Z30sum_reduction_unroll_last_warpPKfPfi)
        /*0074*/ 	.word	0x00000000


	//----- nvinfo : EIATTR_MIN_STACK_SIZE
	.align		4
.L_20:
        /*0078*/ 	.byte	0x04, 0x12
        /*007a*/ 	.short	(.L_22 - .L_21)
	.align		4
.L_21:
        /*007c*/ 	.word	index@(_Z30sum_reduction_unroll_last_warpPKfPfi)
        /*0080*/ 	.word	0x00000000


	//----- nvinfo : EIATTR_MIN_STACK_SIZE
	.align		4
.L_22:
        /*0084*/ 	.byte	0x04, 0x12
        /*0086*/ 	.short	(.L_24 - .L_23)
	.align		4
.L_23:
        /*0088*/ 	.word	index@(_Z14sum_reduction3PKfPfi)
        /*008c*/ 	.word	0x00000000


	//----- nvinfo : EIATTR_MIN_STACK_SIZE
	.align		4
.L_24:
        /*0090*/ 	.byte	0x04, 0x12
        /*0092*/ 	.short	(.L_26 - .L_25)
	.align		4
.L_25:
        /*0094*/ 	.word	index@(_Z14sum_reduction2PKfPfi)
        /*0098*/ 	.word	0x00000000


	//----- nvinfo : EIATTR_MIN_STACK_SIZE
	.align		4
.L_26:
        /*009c*/ 	.byte	0x04, 0x12
        /*009e*/ 	.short	(.L_28 - .L_27)
	.align		4
.L_27:
        /*00a0*/ 	.word	index@(_Z19sum_reduction_naivePKfPfi)
        /*00a4*/ 	.word	0x00000000


	//----- nvinfo : EIATTR_MIN_STACK_SIZE
	.align		4
.L_28:
        /*00a8*/ 	.byte	0x04, 0x12
        /*00aa*/ 	.short	(.L_30 - .L_29)
	.align		4
.L_29:
        /*00ac*/ 	.word	index@(_Z6warmupv)
        /*00b0*/ 	.word	0x00000000
.L_30:


//--------------------- .nv.compat                --------------------------
	.section	.nv.compat,"",@"SHT_CUDA_COMPAT_INFO"
	.align	4
        /*0000*/ 	.byte	0x02, 0x09, 0x00, 0x00, 0x02, 0x02, 0x01, 0x00, 0x02, 0x05, 0x05, 0x00, 0x03, 0x07, 0x01, 0x01
        /*0010*/ 	.byte	0x02, 0x03, 0x00, 0x00, 0x02, 0x06, 0x01, 0x00, 0x04, 0x0b, 0x08, 0x00, 0x09, 0x00, 0x00, 0x00
        /*0020*/ 	.byte	0x00, 0x00, 0x00, 0x00


//--------------------- .nv.info._Z30sum_reduction_unroll_last_warpPKfPfi --------------------------
	.section	.nv.info._Z30sum_reduction_unroll_last_warpPKfPfi,"",@"SHT_CUDA_INFO"
	.sectionflags	@""
	.align	4


	//----- nvinfo : EIATTR_CUDA_API_VERSION
	.align		4
        /*0000*/ 	.byte	0x04, 0x37
        /*0002*/ 	.short	(.L_32 - .L_31)
.L_31:
        /*0004*/ 	.word	0x00000082


	//----- nvinfo : EIATTR_KPARAM_INFO
	.align		4
.L_32:
        /*0008*/ 	.byte	0x04, 0x17
        /*000a*/ 	.short	(.L_34 - .L_33)
.L_33:
        /*000c*/ 	.word	0x00000000
        /*0010*/ 	.short	0x0002
        /*0012*/ 	.short	0x0010
        /*0014*/ 	.byte	0x00, 0xf0, 0x11, 0x00


	//----- nvinfo : EIATTR_KPARAM_INFO
	.align		4
.L_34:
        /*0018*/ 	.byte	0x04, 0x17
        /*001a*/ 	.short	(.L_36 - .L_35)
.L_35:
        /*001c*/ 	.word	0x00000000
        /*0020*/ 	.short	0x0001
        /*0022*/ 	.short	0x0008
        /*0024*/ 	.byte	0x00, 0xf5, 0x21, 0x00


	//----- nvinfo : EIATTR_KPARAM_INFO
	.align		4
.L_36:
        /*0028*/ 	.byte	0x04, 0x17
        /*002a*/ 	.short	(.L_38 - .L_37)
.L_37:
        /*002c*/ 	.word	0x00000000
        /*0030*/ 	.short	0x0000
        /*0032*/ 	.short	0x0000
        /*0034*/ 	.byte	0x00, 0xf5, 0x21, 0x00


	//----- nvinfo : EIATTR_SPARSE_MMA_MASK
	.align		4
.L_38:
        /*0038*/ 	.byte	0x03, 0x50
        /*003a*/ 	.short	0x0000


	//----- nvinfo : EIATTR_MAXREG_COUNT
	.align		4
        /*003c*/ 	.byte	0x03, 0x1b
        /*003e*/ 	.short	0x00ff


	//----- nvinfo : EIATTR_NUM_BARRIERS
	.align		4
        /*0040*/ 	.byte	0x02, 0x4c
        /*0042*/ 	.byte	0x01
	.zero		1


	//----- nvinfo : EIATTR_MERCURY_ISA_VERSION
	.align		4
        /*0044*/ 	.byte	0x03, 0x5f
        /*0046*/ 	.short	0x0101


	//----- nvinfo : EIATTR_VRC_CTA_INIT_COUNT
	.align		4
        /*0048*/ 	.byte	0x02, 0x4a
	.zero		1
	.zero		1


	//----- nvinfo : EIATTR_EXIT_INSTR_OFFSETS
	.align		4
        /*004c*/ 	.byte	0x04, 0x1c
        /*004e*/ 	.short	(.L_40 - .L_39)


	//   ....[0]....
.L_39:
        /*0050*/ 	.word	0x00000290


	//   ....[1]....
        /*0054*/ 	.word	0x00000430


	//   ....[2]....
        /*0058*/ 	.word	0x000004a0


	//----- nvinfo : EIATTR_CBANK_PARAM_SIZE
	.align		4
.L_40:
        /*005c*/ 	.byte	0x03, 0x19
        /*005e*/ 	.short	0x0014


	//----- nvinfo : EIATTR_PARAM_CBANK
	.align		4
        /*0060*/ 	.byte	0x04, 0x0a
        /*0062*/ 	.short	(.L_42 - .L_41)
	.align		4
.L_41:
        /*0064*/ 	.word	index@(.nv.constant0._Z30sum_reduction_unroll_last_warpPKfPfi)
        /*0068*/ 	.short	0x0380
        /*006a*/ 	.short	0x0014


	//----- nvinfo : EIATTR_SW_WAR
	.align		4
.L_42:
        /*006c*/ 	.byte	0x04, 0x36
        /*006e*/ 	.short	(.L_44 - .L_43)
.L_43:
        /*0070*/ 	.word	0x00000008
.L_44:


//--------------------- .nv.info._Z14sum_reduction3PKfPfi --------------------------
	.section	.nv.info._Z14sum_reduction3PKfPfi,"",@"SHT_CUDA_INFO"
	.sectionflags	@""
	.align	4


	//----- nvinfo : EIATTR_CUDA_API_VERSION
	.align		4
        /*0000*/ 	.byte	0x04, 0x37
        /*0002*/ 	.short	(.L_46 - .L_45)
.L_45:
        /*0004*/ 	.word	0x00000082


	//----- nvinfo : EIATTR_KPARAM_INFO
	.align		4
.L_46:
        /*0008*/ 	.byte	0x04, 0x17
        /*000a*/ 	.short	(.L_48 - .L_47)
.L_47:
        /*000c*/ 	.word	0x00000000
        /*0010*/ 	.short	0x0002
        /*0012*/ 	.short	0x0010
        /*0014*/ 	.byte	0x00, 0xf0, 0x11, 0x00


	//----- nvinfo : EIATTR_KPARAM_INFO
	.align		4
.L_48:
        /*0018*/ 	.byte	0x04, 0x17
        /*001a*/ 	.short	(.L_50 - .L_49)
.L_49:
        /*001c*/ 	.word	0x00000000
        /*0020*/ 	.short	0x0001
        /*0022*/ 	.short	0x0008
        /*0024*/ 	.byte	0x00, 0xf5, 0x21, 0x00


	//----- nvinfo : EIATTR_KPARAM_INFO
	.align		4
.L_50:
        /*0028*/ 	.byte	0x04, 0x17
        /*002a*/ 	.short	(.L_52 - .L_51)
.L_51:
        /*002c*/ 	.word	0x00000000
        /*0030*/ 	.short	0x0000
        /*0032*/ 	.short	0x0000
        /*0034*/ 	.byte	0x00, 0xf5, 0x21, 0x00


	//----- nvinfo : EIATTR_SPARSE_MMA_MASK
	.align		4
.L_52:
        /*0038*/ 	.byte	0x03, 0x50
        /*003a*/ 	.short	0x0000


	//----- nvinfo : EIATTR_MAXREG_COUNT
	.align		4
        /*003c*/ 	.byte	0x03, 0x1b
        /*003e*/ 	.short	0x00ff


	//----- nvinfo : EIATTR_NUM_BARRIERS
	.align		4
        /*0040*/ 	.byte	0x02, 0x4c
        /*0042*/ 	.byte	0x01
	.zero		1


	//----- nvinfo : EIATTR_MERCURY_ISA_VERSION
	.align		4
        /*0044*/ 	.byte	0x03, 0x5f
        /*0046*/ 	.short	0x0101


	//----- nvinfo : EIATTR_VRC_CTA_INIT_COUNT
	.align		4
        /*0048*/ 	.byte	0x02, 0x4a
	.zero		1
	.zero		1


	//----- nvinfo : EIATTR_EXIT_INSTR_OFFSETS
	.align		4
        /*004c*/ 	.byte	0x04, 0x1c
        /*004e*/ 	.short	(.L_54 - .L_53)


	//   ....[0]....
.L_53:
        /*0050*/ 	.word	0x00000290


	//   ....[1]....
        /*0054*/ 	.word	0x00000300


	//----- nvinfo : EIATTR_CBANK_PARAM_SIZE
	.align		4
.L_54:
        /*0058*/ 	.byte	0x03, 0x19
        /*005a*/ 	.short	0x0014


	//----- nvinfo : EIATTR_PARAM_CBANK
	.align		4
        /*005c*/ 	.byte	0x04, 0x0a
        /*005e*/ 	.short	(.L_56 - .L_55)
	.align		4
.L_55:
        /*0060*/ 	.word	index@(.nv.constant0._Z14sum_reduction3PKfPfi)
        /*0064*/ 	.short	0x0380
        /*0066*/ 	.short	0x0014


	//----- nvinfo : EIATTR_SW_WAR
	.align		4
.L_56:
        /*0068*/ 	.byte	0x04, 0x36
        /*006a*/ 	.short	(.L_58 - .L_57)
.L_57:
        /*006c*/ 	.word	0x00000008
.L_58:


//--------------------- .nv.info._Z14sum_reduction2PKfPfi --------------------------
	.section	.nv.info._Z14sum_reduction2PKfPfi,"",@"SHT_CUDA_INFO"
	.sectionflags	@""
	.align	4


	//----- nvinfo : EIATTR_CUDA_API_VERSION
	.align		4
        /*0000*/ 	.byte	0x04, 0x37
        /*0002*/ 	.short	(.L_60 - .L_59)
.L_59:
        /*0004*/ 	.word	0x00000082


	//----- nvinfo : EIATTR_KPARAM_INFO
	.align		4
.L_60:
        /*0008*/ 	.byte	0x04, 0x17
        /*000a*/ 	.short	(.L_62 - .L_61)
.L_61:
        /*000c*/ 	.word	0x00000000
        /*0010*/ 	.short	0x0002
        /*0012*/ 	.short	0x0010
        /*0014*/ 	.byte	0x00, 0xf0, 0x11, 0x00


	//----- nvinfo : EIATTR_KPARAM_INFO
	.align		4
.L_62:
        /*0018*/ 	.byte	0x04, 0x17
        /*001a*/ 	.short	(.L_64 - .L_63)
.L_63:
        /*001c*/ 	.word	0x00000000
        /*0020*/ 	.short	0x0001
        /*0022*/ 	.short	0x0008
        /*0024*/ 	.byte	0x00, 0xf5, 0x21, 0x00


	//----- nvinfo : EIATTR_KPARAM_INFO
	.align		4
.L_64:
        /*0028*/ 	.byte	0x04, 0x17
        /*002a*/ 	.short	(.L_66 - .L_65)
.L_65:
        /*002c*/ 	.word	0x00000000
        /*0030*/ 	.short	0x0000
        /*0032*/ 	.short	0x0000
        /*0034*/ 	.byte	0x00, 0xf5, 0x21, 0x00


	//----- nvinfo : EIATTR_SPARSE_MMA_MASK
	.align		4
.L_66:
        /*0038*/ 	.byte	0x03, 0x50
        /*003a*/ 	.short	0x0000


	//----- nvinfo : EIATTR_MAXREG_COUNT
	.align		4
        /*003c*/ 	.byte	0x03, 0x1b
        /*003e*/ 	.short	0x00ff


	//----- nvinfo : EIATTR_NUM_BARRIERS
	.align		4
        /*0040*/ 	.byte	0x02, 0x4c
        /*0042*/ 	.byte	0x01
	.zero		1


	//----- nvinfo : EIATTR_MERCURY_ISA_VERSION
	.align		4
        /*0044*/ 	.byte	0x03, 0x5f
        /*0046*/ 	.short	0x0101


	//----- nvinfo : EIATTR_VRC_CTA_INIT_COUNT
	.align		4
        /*0048*/ 	.byte	0x02, 0x4a
	.zero		1
	.zero		1


	//----- nvinfo : EIATTR_EXIT_INSTR_OFFSETS
	.align		4
        /*004c*/ 	.byte	0x04, 0x1c
        /*004e*/ 	.short	(.L_68 - .L_67)


	//   ....[0]....
.L_67:
        /*0050*/ 	.word	0x00000200


	//   ....[1]....
        /*0054*/ 	.word	0x00000270


	//----- nvinfo : EIATTR_CBANK_PARAM_SIZE
	.align		4
.L_68:
        /*0058*/ 	.byte	0x03, 0x19
        /*005a*/ 	.short	0x0014


	//----- nvinfo : EIATTR_PARAM_CBANK
	.align		4
        /*005c*/ 	.byte	0x04, 0x0a
        /*005e*/ 	.short	(.L_70 - .L_69)
	.align		4
.L_69:
        /*0060*/ 	.word	index@(.nv.constant0._Z14sum_reduction2PKfPfi)
        /*0064*/ 	.short	0x0380
        /*0066*/ 	.short	0x0014


	//----- nvinfo : EIATTR_SW_WAR
	.align		4
.L_70:
        /*0068*/ 	.byte	0x04, 0x36
        /*006a*/ 	.short	(.L_72 - .L_71)
.L_71:
        /*006c*/ 	.word	0x00000008
.L_72:


//--------------------- .nv.info._Z19sum_reduction_naivePKfPfi --------------------------
	.section	.nv.info._Z19sum_reduction_naivePKfPfi,"",@"SHT_CUDA_INFO"
	.sectionflags	@""
	.align	4


	//----- nvinfo : EIATTR_CUDA_API_VERSION
	.align		4
        /*0000*/ 	.byte	0x04, 0x37
        /*0002*/ 	.short	(.L_74 - .L_73)
.L_73:
        /*0004*/ 	.word	0x00000082


	//----- nvinfo : EIATTR_KPARAM_INFO
	.align		4
.L_74:
        /*0008*/ 	.byte	0x04, 0x17
        /*000a*/ 	.short	(.L_76 - .L_75)
.L_75:
        /*000c*/ 	.word	0x00000000
        /*0010*/ 	.short	0x0002
        /*0012*/ 	.short	0x0010
        /*0014*/ 	.byte	0x00, 0xf0, 0x11, 0x00


	//----- nvinfo : EIATTR_KPARAM_INFO
	.align		4
.L_76:
        /*0018*/ 	.byte	0x04, 0x17
        /*001a*/ 	.short	(.L_78 - .L_77)
.L_77:
        /*001c*/ 	.word	0x00000000
        /*0020*/ 	.short	0x0001
        /*0022*/ 	.short	0x0008
        /*0024*/ 	.byte	0x00, 0xf5, 0x21, 0x00


	//----- nvinfo : EIATTR_KPARAM_INFO
	.align		4
.L_78:
        /*0028*/ 	.byte	0x04, 0x17
        /*002a*/ 	.short	(.L_80 - .L_79)
.L_79:
        /*002c*/ 	.word	0x00000000
        /*0030*/ 	.short	0x0000
        /*0032*/ 	.short	0x0000
        /*0034*/ 	.byte	0x00, 0xf5, 0x21, 0x00


	//----- nvinfo : EIATTR_SPARSE_MMA_MASK
	.align		4
.L_80:
        /*0038*/ 	.byte	0x03, 0x50
        /*003a*/ 	.short	0x0000


	//----- nvinfo : EIATTR_MAXREG_COUNT
	.align		4
        /*003c*/ 	.byte	0x03, 0x1b
        /*003e*/ 	.short	0x00ff


	//----- nvinfo : EIATTR_MERCURY_ISA_VERSION
	.align		4
        /*0040*/ 	.byte	0x03, 0x5f
        /*0042*/ 	.short	0x0101


	//----- nvinfo : EIATTR_VRC_CTA_INIT_COUNT
	.align		4
        /*0044*/ 	.byte	0x02, 0x4a
	.zero		1
	.zero		1


	//----- nvinfo : EIATTR_EXIT_INSTR_OFFSETS
	.align		4
        /*0048*/ 	.byte	0x04, 0x1c
        /*004a*/ 	.short	(.L_82 - .L_81)


	//   ....[0]....
.L_81:
        /*004c*/ 	.word	0x00000070


	//   ....[1]....
        /*0050*/ 	.word	0x000000e0


	//----- nvinfo : EIATTR_CBANK_PARAM_SIZE
	.align		4
.L_82:
        /*0054*/ 	.byte	0x03, 0x19
        /*0056*/ 	.short	0x0014


	//----- nvinfo : EIATTR_PARAM_CBANK
	.align		4
        /*0058*/ 	.byte	0x04, 0x0a
        /*005a*/ 	.short	(.L_84 - .L_83)
	.align		4
.L_83:
        /*005c*/ 	.word	index@(.nv.constant0._Z19sum_reduction_naivePKfPfi)
        /*0060*/ 	.short	0x0380
        /*0062*/ 	.short	0x0014


	//----- nvinfo : EIATTR_SW_WAR
	.align		4
.L_84:
        /*0064*/ 	.byte	0x04, 0x36
        /*0066*/ 	.short	(.L_86 - .L_85)
.L_85:
        /*0068*/ 	.word	0x00000008
.L_86:


//--------------------- .nv.info._Z6warmupv       --------------------------
	.section	.nv.info._Z6warmupv,"",@"SHT_CUDA_INFO"
	.sectionflags	@""
	.align	4


	//----- nvinfo : EIATTR_CUDA_API_VERSION
	.align		4
        /*0000*/ 	.byte	0x04, 0x37
        /*0002*/ 	.short	(.L_88 - .L_87)
.L_87:
        /*0004*/ 	.word	0x00000082


	//----- nvinfo : EIATTR_SPARSE_MMA_MASK
	.align		4
.L_88:
        /*0008*/ 	.byte	0x03, 0x50
        /*000a*/ 	.short	0x0000


	//----- nvinfo : EIATTR_MAXREG_COUNT
	.align		4
        /*000c*/ 	.byte	0x03, 0x1b
        /*000e*/ 	.short	0x00ff


	//----- nvinfo : EIATTR_EXTERNS
	.align		4
        /*0010*/ 	.byte	0x04, 0x0f
        /*0012*/ 	.short	(.L_90 - .L_89)


	//   ....[0]....
	.align		4
.L_89:
        /*0014*/ 	.word	index@(vprintf)


	//----- nvinfo : EIATTR_MERCURY_ISA_VERSION
	.align		4
.L_90:
        /*0018*/ 	.byte	0x03, 0x5f
        /*001a*/ 	.short	0x0101


	//----- nvinfo : EIATTR_VRC_CTA_INIT_COUNT
	.align		4
        /*001c*/ 	.byte	0x02, 0x4a
	.zero		1
	.zero		1


	//----- nvinfo : EIATTR_SYSCALL_OFFSETS
	.align		4
        /*0020*/ 	.byte	0x04, 0x46
        /*0022*/ 	.short	(.L_92 - .L_91)


	//   ....[0]....
.L_91:
        /*0024*/ 	.word	0x000000f0


	//----- nvinfo : EIATTR_EXIT_INSTR_OFFSETS
	.align		4
.L_92:
        /*0028*/ 	.byte	0x04, 0x1c
        /*002a*/ 	.short	(.L_94 - .L_93)


	//   ....[0]....
.L_93:
        /*002c*/ 	.word	0x00000070


	//   ....[1]....
        /*0030*/ 	.word	0x00000100


	//----- nvinfo : EIATTR_CRS_STACK_SIZE
	.align		4
.L_94:
        /*0034*/ 	.byte	0x04, 0x1e
        /*0036*/ 	.short	(.L_96 - .L_95)
.L_95:
        /*0038*/ 	.word	0x00000000


	//----- nvinfo : EIATTR_SW_WAR
	.align		4
.L_96:
        /*003c*/ 	.byte	0x04, 0x36
        /*003e*/ 	.short	(.L_98 - .L_97)
.L_97:
        /*0040*/ 	.word	0x00000008
.L_98:


//--------------------- .nv.callgraph             --------------------------
	.section	.nv.callgraph,"",@"SHT_CUDA_CALLGRAPH"
	.align	4
	.sectionentsize	8
	.align		4
        /*0000*/ 	.word	0x00000000
	.align		4
        /*0004*/ 	.word	0xffffffff
	.align		4
        /*0008*/ 	.word	index@(_Z6warmupv)
	.align		4
        /*000c*/ 	.word	index@(vprintf)
	.align		4
        /*0010*/ 	.word	0x00000000
	.align		4
        /*0014*/ 	.word	0xfffffffe
	.align		4
        /*0018*/ 	.word	0x00000000
	.align		4
        /*001c*/ 	.word	0xfffffffd
	.align		4
        /*0020*/ 	.word	0x00000000
	.align		4
        /*0024*/ 	.word	0xfffffffc


//--------------------- .nv.constant4             --------------------------
	.section	.nv.constant4,"a",@progbits
	.align	8
	.align		8
.nv.constant4:
        /*0000*/ 	.dword	$str
	.align		8
        /*0008*/ 	.dword	vprintf


//--------------------- .text._Z30sum_reduction_unroll_last_warpPKfPfi --------------------------
	.section	.text._Z30sum_reduction_unroll_last_warpPKfPfi,"ax",@progbits
	.align	128
        .global         _Z30sum_reduction_unroll_last_warpPKfPfi
        .type           _Z30sum_reduction_unroll_last_warpPKfPfi,@function
        .size           _Z30sum_reduction_unroll_last_warpPKfPfi,(.L_x_12 - _Z30sum_reduction_unroll_last_warpPKfPfi)
        .other          _Z30sum_reduction_unroll_last_warpPKfPfi,@"STO_CUDA_ENTRY STV_DEFAULT"
_Z30sum_reduction_unroll_last_warpPKfPfi:
.text._Z30sum_reduction_unroll_last_warpPKfPfi:
[----:B------:R-:W-:Y:S01]  /*0000*/  LDC R1, c[0x0][0x37c] ;  /* 0x0000df00ff017b82 */ /* 0x000fe20000000800 */
[----:B------:R-:W0:Y:S07]  /*0010*/  S2R R0, SR_TID.X ;  /* 0x0000000000007919 */ /* 0x000e2e0000002100 */
[----:B------:R-:W0:Y:S01]  /*0020*/  S2UR UR4, SR_CTAID.X ;  /* 0x00000000000479c3 */ /* 0x000e220000002500 */
[----:B------:R-:W1:Y:S01]  /*0030*/  LDCU UR5, c[0x0][0x390] ;  /* 0x00007200ff0577ac */ /* 0x000e620008000800 */
[----:B------:R-:W-:Y:S01]  /*0040*/  HFMA2 R11, -RZ, RZ, 0, 0 ;  /* 0x00000000ff0b7431 */ /* 0x000fe200000001ff */
[----:B------:R-:W2:Y:S05]  /*0050*/  LDCU.64 UR6, c[0x0][0x358] ;  /* 0x00006b00ff0677ac */ /* 0x000eaa0008000a00 */
[----:B------:R-:W0:Y:S02]  /*0060*/  LDC R8, c[0x0][0x360] ;  /* 0x0000d800ff087b82 */ /* 0x000e240000000800 */
[----:B0-----:R-:W-:-:S05]  /*0070*/  IMAD R3, R8, UR4, R0 ;  /* 0x0000000408037c24 */ /* 0x001fca000f8e0200 */
[C---:B------:R-:W-:Y:S02]  /*0080*/  IADD3 R9, PT, PT, R3.reuse, R8, RZ ;  /* 0x0000000803097210 */ /* 0x040fe40007ffe0ff */
[----:B-1----:R-:W-:Y:S02]  /*0090*/  ISETP.GE.AND P1, PT, R3, UR5, PT ;  /* 0x0000000503007c0c */ /* 0x002fe4000bf26270 */
[----:B------:R-:W-:-:S11]  /*00a0*/  ISETP.GE.U32.AND P0, PT, R9, UR5, PT ;  /* 0x0000000509007c0c */ /* 0x000fd6000bf06070 */
[----:B------:R-:W0:Y:S08]  /*00b0*/  @!P1 LDC.64 R4, c[0x0][0x380] ;  /* 0x0000e000ff049b82 */ /* 0x000e300000000a00 */
[----:B------:R-:W1:Y:S01]  /*00c0*/  @!P0 LDC.64 R6, c[0x0][0x380] ;  /* 0x0000e000ff068b82 */ /* 0x000e620000000a00 */
[----:B0-----:R-:W-:-:S05]  /*00d0*/  @!P1 IMAD.WIDE R4, R3, 0x4, R4 ;  /* 0x0000000403049825 */ /* 0x001fca00078e0204 */
[----:B--2---:R-:W2:Y:S01]  /*00e0*/  @!P1 LDG.E R11, desc[UR6][R4.64] ;  /* 0x00000006040b9981 */ /* 0x004ea2000c1e1900 */
[----:B-1----:R-:W-:-:S06]  /*00f0*/  @!P0 IMAD.WIDE.U32 R6, R9, 0x4, R6 ;  /* 0x0000000409068825 */ /* 0x002fcc00078e0006 */
[----:B------:R-:W3:Y:S01]  /*0100*/  @!P0 LDG.E R6, desc[UR6][R6.64] ;  /* 0x0000000606068981 */ /* 0x000ee2000c1e1900 */
[----:B------:R-:W0:Y:S01]  /*0110*/  S2UR UR5, SR_CgaCtaId ;  /* 0x00000000000579c3 */ /* 0x000e220000008800 */
[----:B------:R-:W-:Y:S01]  /*0120*/  UMOV UR4, 0x400 ;  /* 0x0000040000047882 */ /* 0x000fe20000000000 */
[----:B------:R-:W-:Y:S02]  /*0130*/  ISETP.GE.U32.AND P2, PT, R8, 0x2, PT ;  /* 0x000000020800780c */ /* 0x000fe40003f46070 */
[----:B------:R-:W-:Y:S01]  /*0140*/  MOV R3, RZ ;  /* 0x000000ff00037202 */ /* 0x000fe20000000f00 */
[----:B0-----:R-:W-:-:S06]  /*0150*/  ULEA UR4, UR5, UR4, 0x18 ;  /* 0x0000000405047291 */ /* 0x001fcc000f8ec0ff */
[----:B------:R-:W-:Y:S01]  /*0160*/  LEA R2, R0, UR4, 0x2 ;  /* 0x0000000400027c11 */ /* 0x000fe2000f8e10ff */
[----:B--2---:R-:W-:-:S04]  /*0170*/  @!P1 IMAD.MOV.U32 R3, RZ, RZ, R11 ;  /* 0x000000ffff039224 */ /* 0x004fc800078e000b */
[----:B------:R0:W-:Y:S01]  /*0180*/  STS [R2], R11 ;  /* 0x0000000b02007388 */ /* 0x0001e20000000800 */
[----:B------:R-:W-:Y:S01]  /*0190*/  ISETP.GT.U32.AND P1, PT, R0, 0x1f, PT ;  /* 0x0000001f0000780c */ /* 0x000fe20003f24070 */
[----:B---3--:R-:W-:-:S05]  /*01a0*/  @!P0 FADD R3, R6, R3 ;  /* 0x0000000306038221 */ /* 0x008fca0000000000 */
[----:B------:R0:W-:Y:S01]  /*01b0*/  @!P0 STS [R2], R3 ;  /* 0x0000000302008388 */ /* 0x0001e20000000800 */
[----:B------:R-:W-:Y:S06]  /*01c0*/  BAR.SYNC.DEFER_BLOCKING 0x0 ;  /* 0x0000000000007b1d */ /* 0x000fec0000010000 */
[----:B------:R-:W-:Y:S05]  /*01d0*/  @!P2 BRA `(.L_x_0) ;  /* 0x00000000002ca947 */ /* 0x000fea0003800000 */
.L_x_1:
[----:B------:R-:W-:-:S04]  /*01e0*/  SHF.R.U32.HI R7, RZ, 0x1, R8 ;  /* 0x00000001ff077819 */ /* 0x000fc80000011608 */
[----:B------:R-:W-:-:S13]  /*01f0*/  ISETP.GE.U32.AND P0, PT, R0, R7, PT ;  /* 0x000000070000720c */ /* 0x000fda0003f06070 */
[----:B0-----:R-:W-:Y:S01]  /*0200*/  @!P0 LEA R3, R7, R2, 0x2 ;  /* 0x0000000207038211 */ /* 0x001fe200078e10ff */
[----:B------:R-:W-:Y:S05]  /*0210*/  @!P0 LDS R4, [R2] ;  /* 0x0000000002048984 */ /* 0x000fea0000000800 */
[----:B------:R-:W0:Y:S02]  /*0220*/  @!P0 LDS R3, [R3] ;  /* 0x0000000003038984 */ /* 0x000e240000000800 */
[----:B0-----:R-:W-:-:S05]  /*0230*/  @!P0 FADD R5, R3, R4 ;  /* 0x0000000403058221 */ /* 0x001fca0000000000 */
[----:B------:R1:W-:Y:S01]  /*0240*/  @!P0 STS [R2], R5 ;  /* 0x0000000502008388 */ /* 0x0003e20000000800 */
[----:B------:R-:W-:Y:S01]  /*0250*/  BAR.SYNC.DEFER_BLOCKING 0x0 ;  /* 0x0000000000007b1d */ /* 0x000fe20000010000 */
[----:B------:R-:W-:Y:S01]  /*0260*/  ISETP.GT.U32.AND P0, PT, R8, 0x3, PT ;  /* 0x000000030800780c */ /* 0x000fe20003f04070 */
[----:B------:R-:W-:-:S12]  /*0270*/  IMAD.MOV.U32 R8, RZ, RZ, R7 ;  /* 0x000000ffff087224 */ /* 0x000fd800078e0007 */
[----:B-1----:R-:W-:Y:S05]  /*0280*/  @P0 BRA `(.L_x_1) ;  /* 0xfffffffc00d40947 */ /* 0x002fea000383ffff */
.L_x_0:
[----:B------:R-:W-:Y:S05]  /*0290*/  @P1 EXIT ;  /* 0x000000000000194d */ /* 0x000fea0003800000 */
[----:B0-----:R-:W-:Y:S01]  /*02a0*/  LDS R3, [R2+0x80] ;  /* 0x0000800002037984 */ /* 0x001fe20000000800 */
[----:B------:R-:W-:-:S03]  /*02b0*/  ISETP.NE.AND P0, PT, R0, RZ, PT ;  /* 0x000000ff0000720c */ /* 0x000fc60003f05270 */
[----:B------:R-:W0:Y:S02]  /*02c0*/  LDS R4, [R2] ;  /* 0x0000000002047984 */ /* 0x000e240000000800 */
[----:B0-----:R-:W-:-:S05]  /*02d0*/  FADD R3, R3, R4 ;  /* 0x0000000403037221 */ /* 0x001fca0000000000 */
[----:B------:R-:W-:Y:S04]  /*02e0*/  STS [R2], R3 ;  /* 0x0000000302007388 */ /* 0x000fe80000000800 */
[----:B------:R-:W-:Y:S04]  /*02f0*/  LDS R4, [R2+0x40] ;  /* 0x0000400002047984 */ /* 0x000fe80000000800 */
        /* <DEDUP_REMOVED lines=18> */
[----:B------:R0:W-:Y:S01]  /*0420*/  STS [R2], R5 ;  /* 0x0000000502007388 */ /* 0x0001e20000000800 */
[----:B------:R-:W-:Y:S05]  /*0430*/  @P0 EXIT ;  /* 0x000000000000094d */ /* 0x000fea0003800000 */
[----:B------:R-:W1:Y:S01]  /*0440*/  S2UR UR5, SR_CgaCtaId ;  /* 0x00000000000579c3 */ /* 0x000e620000008800 */
[----:B------:R-:W-:-:S07]  /*0450*/  UMOV UR4, 0x400 ;  /* 0x0000040000047882 */ /* 0x000fce0000000000 */
[----:B0-----:R-:W0:Y:S01]  /*0460*/  LDC.64 R2, c[0x0][0x388] ;  /* 0x0000e200ff027b82 */ /* 0x001e220000000a00 */
[----:B-1----:R-:W-:-:S09]  /*0470*/  ULEA UR4, UR5, UR4, 0x18 ;  /* 0x0000000405047291 */ /* 0x002fd2000f8ec0ff */
[----:B------:R-:W0:Y:S04]  /*0480*/  LDS R5, [UR4] ;  /* 0x00000004ff057984 */ /* 0x000e280008000800 */
[----:B0-----:R-:W-:Y:S01]  /*0490*/  REDG.E.ADD.F32.FTZ.RN.STRONG.GPU desc[UR6][R2.64], R5 ;  /* 0x00000005020079a6 */ /* 0x001fe2000c12f306 */
[----:B------:R-:W-:Y:S05]  /*04a0*/  EXIT ;  /* 0x000000000000794d */ /* 0x000fea0003800000 */
.L_x_2:
[----:B------:R-:W-:-:S00]  /*04b0*/  BRA `(.L_x_2) ;  /* 0xfffffffc00fc7947 */ /* 0x000fc0000383ffff */
[----:B------:R-:W-:-:S00]  /*04c0*/  NOP ;  /* 0x0000000000007918 */ /* 0x000fc00000000000 */
        /* <DEDUP_REMOVED lines=11> */
.L_x_12:


//--------------------- .text._Z14sum_reduction3PKfPfi --------------------------
	.section	.text._Z14sum_reduction3PKfPfi,"ax",@progbits
	.align	128
        .global         _Z14sum_reduction3PKfPfi
        .type           _Z14sum_reduction3PKfPfi,@function
        .size           _Z14sum_reduction3PKfPfi,(.L_x_13 - _Z14sum_reduction3PKfPfi)
        .other          _Z14sum_reduction3PKfPfi,@"STO_CUDA_ENTRY STV_DEFAULT"
_Z14sum_reduction3PKfPfi:
.text._Z14sum_reduction3PKfPfi:
[----:B------:R-:W-:Y:S01]  /*0000*/  LDC R1, c[0x0][0x37c] ;  /* 0x0000df00ff017b82 */ /* 0x000fe20000000800 */
[----:B------:R-:W0:Y:S07]  /*0010*/  S2R R9, SR_TID.X ;  /* 0x0000000000097919 */ /* 0x000e2e0000002100 */
[----:B------:R-:W0:Y:S01]  /*0020*/  S2UR UR4, SR_CTAID.X ;  /* 0x00000000000479c3 */ /* 0x000e220000002500 */
[----:B------:R-:W1:Y:S01]  /*0030*/  LDCU UR5, c[0x0][0x390] ;  /* 0x00007200ff0577ac */ /* 0x000e620008000800 */
[----:B------:R-:W-:Y:S01]  /*0040*/  IMAD.MOV.U32 R13, RZ, RZ, RZ ;  /* 0x000000ffff0d7224 */ /* 0x000fe200078e00ff */
[----:B------:R-:W2:Y:S05]  /*0050*/  LDCU.64 UR6, c[0x0][0x358] ;  /* 0x00006b00ff0677ac */ /* 0x000eaa0008000a00 */
[----:B------:R-:W0:Y:S02]  /*0060*/  LDC R6, c[0x0][0x360] ;  /* 0x0000d800ff067b82 */ /* 0x000e240000000800 */
[----:B0-----:R-:W-:-:S04]  /*0070*/  IMAD R7, R6, UR4, R9 ;  /* 0x0000000406077c24 */ /* 0x001fc8000f8e0209 */
[C---:B------:R-:W-:Y:S01]  /*0080*/  IMAD.IADD R11, R7.reuse, 0x1, R6 ;  /* 0x00000001070b7824 */ /* 0x040fe200078e0206 */
[----:B-1----:R-:W-:-:S04]  /*0090*/  ISETP.GE.AND P1, PT, R7, UR5, PT ;  /* 0x0000000507007c0c */ /* 0x002fc8000bf26270 */
[----:B------:R-:W-:-:S09]  /*00a0*/  ISETP.GE.U32.AND P0, PT, R11, UR5, PT ;  /* 0x000000050b007c0c */ /* 0x000fd2000bf06070 */
[----:B------:R-:W0:Y:S08]  /*00b0*/  @!P1 LDC.64 R2, c[0x0][0x380] ;  /* 0x0000e000ff029b82 */ /* 0x000e300000000a00 */
[----:B------:R-:W1:Y:S01]  /*00c0*/  @!P0 LDC.64 R4, c[0x0][0x380] ;  /* 0x0000e000ff048b82 */ /* 0x000e620000000a00 */
[----:B0-----:R-:W-:-:S05]  /*00d0*/  @!P1 IMAD.WIDE R2, R7, 0x4, R2 ;  /* 0x0000000407029825 */ /* 0x001fca00078e0202 */
[----:B--2---:R-:W2:Y:S01]  /*00e0*/  @!P1 LDG.E R13, desc[UR6][R2.64] ;  /* 0x00000006020d9981 */ /* 0x004ea2000c1e1900 */
[----:B-1----:R-:W-:-:S06]  /*00f0*/  @!P0 IMAD.WIDE.U32 R4, R11, 0x4, R4 ;  /* 0x000000040b048825 */ /* 0x002fcc00078e0004 */
[----:B------:R-:W3:Y:S01]  /*0100*/  @!P0 LDG.E R4, desc[UR6][R4.64] ;  /* 0x0000000604048981 */ /* 0x000ee2000c1e1900 */
[----:B------:R-:W0:Y:S01]  /*0110*/  S2UR UR5, SR_CgaCtaId ;  /* 0x00000000000579c3 */ /* 0x000e220000008800 */
[----:B------:R-:W-:Y:S01]  /*0120*/  HFMA2 R7, -RZ, RZ, 0, 0 ;  /* 0x00000000ff077431 */ /* 0x000fe200000001ff */
[----:B------:R-:W-:Y:S01]  /*0130*/  UMOV UR4, 0x400 ;  /* 0x0000040000047882 */ /* 0x000fe20000000000 */
[----:B------:R-:W-:Y:S01]  /*0140*/  ISETP.GE.U32.AND P2, PT, R6, 0x2, PT ;  /* 0x000000020600780c */ /* 0x000fe20003f46070 */
[----:B0-----:R-:W-:-:S06]  /*0150*/  ULEA UR4, UR5, UR4, 0x18 ;  /* 0x0000000405047291 */ /* 0x001fcc000f8ec0ff */
[----:B------:R-:W-:Y:S01]  /*0160*/  LEA R0, R9, UR4, 0x2 ;  /* 0x0000000409007c11 */ /* 0x000fe2000f8e10ff */
[----:B--2---:R-:W-:-:S04]  /*0170*/  @!P1 IMAD.MOV.U32 R7, RZ, RZ, R13 ;  /* 0x000000ffff079224 */ /* 0x004fc800078e000d */
[----:B------:R0:W-:Y:S01]  /*0180*/  STS [R0], R13 ;  /* 0x0000000d00007388 */ /* 0x0001e20000000800 */
[----:B------:R-:W-:Y:S01]  /*0190*/  ISETP.NE.AND P1, PT, R9, RZ, PT ;  /* 0x000000ff0900720c */ /* 0x000fe20003f25270 */
[----:B---3--:R-:W-:-:S05]  /*01a0*/  @!P0 FADD R7, R4, R7 ;  /* 0x0000000704078221 */ /* 0x008fca0000000000 */
[----:B------:R0:W-:Y:S01]  /*01b0*/  @!P0 STS [R0], R7 ;  /* 0x0000000700008388 */ /* 0x0001e20000000800 */
[----:B------:R-:W-:Y:S06]  /*01c0*/  BAR.SYNC.DEFER_BLOCKING 0x0 ;  /* 0x0000000000007b1d */ /* 0x000fec0000010000 */
[----:B------:R-:W-:Y:S05]  /*01d0*/  @!P2 BRA `(.L_x_3) ;  /* 0x00000000002ca947 */ /* 0x000fea0003800000 */
.L_x_4:
[----:B------:R-:W-:-:S04]  /*01e0*/  SHF.R.U32.HI R4, RZ, 0x1, R6 ;  /* 0x00000001ff047819 */ /* 0x000fc80000011606 */
[----:B------:R-:W-:-:S13]  /*01f0*/  ISETP.GE.U32.AND P0, PT, R9, R4, PT ;  /* 0x000000040900720c */ /* 0x000fda0003f06070 */
[----:B------:R-:W-:Y:S01]  /*0200*/  @!P0 LEA R2, R4, R0, 0x2 ;  /* 0x0000000004028211 */ /* 0x000fe200078e10ff */
[----:B------:R-:W-:Y:S05]  /*0210*/  @!P0 LDS R3, [R0] ;  /* 0x0000000000038984 */ /* 0x000fea0000000800 */
[----:B------:R-:W1:Y:S02]  /*0220*/  @!P0 LDS R2, [R2] ;  /* 0x0000000002028984 */ /* 0x000e640000000800 */
[----:B-1----:R-:W-:-:S05]  /*0230*/  @!P0 FADD R3, R2, R3 ;  /* 0x0000000302038221 */ /* 0x002fca0000000000 */
[----:B------:R1:W-:Y:S01]  /*0240*/  @!P0 STS [R0], R3 ;  /* 0x0000000300008388 */ /* 0x0003e20000000800 */
[----:B------:R-:W-:Y:S01]  /*0250*/  BAR.SYNC.DEFER_BLOCKING 0x0 ;  /* 0x0000000000007b1d */ /* 0x000fe20000010000 */
[----:B------:R-:W-:Y:S01]  /*0260*/  ISETP.GT.U32.AND P0, PT, R6, 0x3, PT ;  /* 0x000000030600780c */ /* 0x000fe20003f04070 */
[----:B------:R-:W-:-:S12]  /*0270*/  IMAD.MOV.U32 R6, RZ, RZ, R4 ;  /* 0x000000ffff067224 */ /* 0x000fd800078e0004 */
[----:B-1----:R-:W-:Y:S05]  /*0280*/  @P0 BRA `(.L_x_4) ;  /* 0xfffffffc00d40947 */ /* 0x002fea000383ffff */
.L_x_3:
[----:B------:R-:W-:Y:S05]  /*0290*/  @P1 EXIT ;  /* 0x000000000000194d */ /* 0x000fea0003800000 */
[----:B------:R-:W1:Y:S01]  /*02a0*/  S2UR UR5, SR_CgaCtaId ;  /* 0x00000000000579c3 */ /* 0x000e620000008800 */
[----:B------:R-:W-:-:S07]  /*02b0*/  UMOV UR4, 0x400 ;  /* 0x0000040000047882 */ /* 0x000fce0000000000 */
[----:B------:R-:W2:Y:S01]  /*02c0*/  LDC.64 R2, c[0x0][0x388] ;  /* 0x0000e200ff027b82 */ /* 0x000ea20000000a00 */
[----:B-1----:R-:W-:-:S09]  /*02d0*/  ULEA UR4, UR5, UR4, 0x18 ;  /* 0x0000000405047291 */ /* 0x002fd2000f8ec0ff */
[----:B------:R-:W2:Y:S04]  /*02e0*/  LDS R5, [UR4] ;  /* 0x00000004ff057984 */ /* 0x000ea80008000800 */
[----:B--2---:R-:W-:Y:S01]  /*02f0*/  REDG.E.ADD.F32.FTZ.RN.STRONG.GPU desc[UR6][R2.64], R5 ;  /* 0x00000005020079a6 */ /* 0x004fe2000c12f306 */
[----:B------:R-:W-:Y:S05]  /*0300*/  EXIT ;  /* 0x000000000000794d */ /* 0x000fea0003800000 */
.L_x_5:
        /* <DEDUP_REMOVED lines=15> */
.L_x_13:


//--------------------- .text._Z14sum_reduction2PKfPfi --------------------------
	.section	.text._Z14sum_reduction2PKfPfi,"ax",@progbits
	.align	128
        .global         _Z14sum_reduction2PKfPfi
        .type           _Z14sum_reduction2PKfPfi,@function
        .size           _Z14sum_reduction2PKfPfi,(.L_x_14 - _Z14sum_reduction2PKfPfi)
        .other          _Z14sum_reduction2PKfPfi,@"STO_CUDA_ENTRY STV_DEFAULT"
_Z14sum_reduction2PKfPfi:
.text._Z14sum_reduction2PKfPfi:
[----:B------:R-:W-:Y:S01]  /*0000*/  LDC R1, c[0x0][0x37c] ;  /* 0x0000df00ff017b82 */ /* 0x000fe20000000800 */
[----:B------:R-:W0:Y:S07]  /*0010*/  S2R R7, SR_TID.X ;  /* 0x0000000000077919 */ /* 0x000e2e0000002100 */
[----:B------:R-:W0:Y:S01]  /*0020*/  S2UR UR4, SR_CTAID.X ;  /* 0x00000000000479c3 */ /* 0x000e220000002500 */
[----:B------:R-:W1:Y:S01]  /*0030*/  LDCU UR5, c[0x0][0x390] ;  /* 0x00007200ff0577ac */ /* 0x000e620008000800 */
[----:B------:R-:W-:Y:S01]  /*0040*/  IMAD.MOV.U32 R4, RZ, RZ, RZ ;  /* 0x000000ffff047224 */ /* 0x000fe200078e00ff */
[----:B------:R-:W2:Y:S05]  /*0050*/  LDCU.64 UR6, c[0x0][0x358] ;  /* 0x00006b00ff0677ac */ /* 0x000eaa0008000a00 */
[----:B------:R-:W0:Y:S02]  /*0060*/  LDC R0, c[0x0][0x360] ;  /* 0x0000d800ff007b82 */ /* 0x000e240000000800 */
[----:B0-----:R-:W-:-:S05]  /*0070*/  IMAD R5, R0, UR4, R7 ;  /* 0x0000000400057c24 */ /* 0x001fca000f8e0207 */
[----:B-1----:R-:W-:-:S13]  /*0080*/  ISETP.GE.AND P0, PT, R5, UR5, PT ;  /* 0x0000000505007c0c */ /* 0x002fda000bf06270 */
[----:B------:R-:W0:Y:S02]  /*0090*/  @!P0 LDC.64 R2, c[0x0][0x380] ;  /* 0x0000e000ff028b82 */ /* 0x000e240000000a00 */
[----:B0-----:R-:W-:-:S05]  /*00a0*/  @!P0 IMAD.WIDE R2, R5, 0x4, R2 ;  /* 0x0000000405028825 */ /* 0x001fca00078e0202 */
[----:B--2---:R-:W2:Y:S01]  /*00b0*/  @!P0 LDG.E R4, desc[UR6][R2.64] ;  /* 0x0000000602048981 */ /* 0x004ea2000c1e1900 */
[----:B------:R-:W0:Y:S01]  /*00c0*/  S2UR UR5, SR_CgaCtaId ;  /* 0x00000000000579c3 */ /* 0x000e220000008800 */
[----:B------:R-:W-:Y:S01]  /*00d0*/  UMOV UR4, 0x400 ;  /* 0x0000040000047882 */ /* 0x000fe20000000000 */
[----:B------:R-:W-:Y:S02]  /*00e0*/  ISETP.GE.U32.AND P1, PT, R0, 0x2, PT ;  /* 0x000000020000780c */ /* 0x000fe40003f26070 */
[----:B------:R-:W-:Y:S01]  /*00f0*/  ISETP.NE.AND P0, PT, R7, RZ, PT ;  /* 0x000000ff0700720c */ /* 0x000fe20003f05270 */
[----:B0-----:R-:W-:-:S06]  /*0100*/  ULEA UR4, UR5, UR4, 0x18 ;  /* 0x0000000405047291 */ /* 0x001fcc000f8ec0ff */
[----:B------:R-:W-:-:S05]  /*0110*/  LEA R5, R7, UR4, 0x2 ;  /* 0x0000000407057c11 */ /* 0x000fca000f8e10ff */
[----:B--2---:R0:W-:Y:S01]  /*0120*/  STS [R5], R4 ;  /* 0x0000000405007388 */ /* 0x0041e20000000800 */
[----:B------:R-:W-:Y:S06]  /*0130*/  BAR.SYNC.DEFER_BLOCKING 0x0 ;  /* 0x0000000000007b1d */ /* 0x000fec0000010000 */
[----:B------:R-:W-:Y:S05]  /*0140*/  @!P1 BRA `(.L_x_6) ;  /* 0x00000000002c9947 */ /* 0x000fea0003800000 */
.L_x_7:
[----:B------:R-:W-:-:S04]  /*0150*/  SHF.R.U32.HI R6, RZ, 0x1, R0 ;  /* 0x00000001ff067819 */ /* 0x000fc80000011600 */
[----:B------:R-:W-:-:S13]  /*0160*/  ISETP.GE.U32.AND P1, PT, R7, R6, PT ;  /* 0x000000060700720c */ /* 0x000fda0003f26070 */
[----:B------:R-:W-:Y:S01]  /*0170*/  @!P1 IMAD R2, R6, 0x4, R5 ;  /* 0x0000000406029824 */ /* 0x000fe200078e0205 */
        /* <DEDUP_REMOVED lines=8> */
.L_x_6:
[----:B------:R-:W-:Y:S05]  /*0200*/  @P0 EXIT ;  /* 0x000000000000094d */ /* 0x000fea0003800000 */
[----:B------:R-:W1:Y:S01]  /*0210*/  S2UR UR5, SR_CgaCtaId ;  /* 0x00000000000579c3 */ /* 0x000e620000008800 */
[----:B------:R-:W-:-:S07]  /*0220*/  UMOV UR4, 0x400 ;  /* 0x0000040000047882 */ /* 0x000fce0000000000 */
[----:B------:R-:W2:Y:S01]  /*0230*/  LDC.64 R2, c[0x0][0x388] ;  /* 0x0000e200ff027b82 */ /* 0x000ea20000000a00 */
[----:B-1----:R-:W-:-:S09]  /*0240*/  ULEA UR4, UR5, UR4, 0x18 ;  /* 0x0000000405047291 */ /* 0x002fd2000f8ec0ff */
[----:B0-----:R-:W2:Y:S04]  /*0250*/  LDS R5, [UR4] ;  /* 0x00000004ff057984 */ /* 0x001ea80008000800 */
[----:B--2---:R-:W-:Y:S01]  /*0260*/  REDG.E.ADD.F32.FTZ.RN.STRONG.GPU desc[UR6][R2.64], R5 ;  /* 0x00000005020079a6 */ /* 0x004fe2000c12f306 */
[----:B------:R-:W-:Y:S05]  /*0270*/  EXIT ;  /* 0x000000000000794d */ /* 0x000fea0003800000 */
.L_x_8:
        /* <DEDUP_REMOVED lines=16> */
.L_x_14:


//--------------------- .text._Z19sum_reduction_naivePKfPfi --------------------------
	.section	.text._Z19sum_reduction_naivePKfPfi,"ax",@progbits
	.align	128
        .global         _Z19sum_reduction_naivePKfPfi
        .type           _Z19sum_reduction_naivePKfPfi,@function
        .size           _Z19sum_reduction_naivePKfPfi,(.L_x_15 - _Z19sum_reduction_naivePKfPfi)
        .other          _Z19sum_reduction_naivePKfPfi,@"STO_CUDA_ENTRY STV_DEFAULT"
_Z19sum_reduction_naivePKfPfi:
.text._Z19sum_reduction_naivePKfPfi:
[----:B------:R-:W-:Y:S01]  /*0000*/  LDC R1, c[0x0][0x37c] ;  /* 0x0000df00ff017b82 */ /* 0x000fe20000000800 */
[----:B------:R-:W0:Y:S07]  /*0010*/  S2R R0, SR_TID.X ;  /* 0x0000000000007919 */ /* 0x000e2e0000002100 */
[----:B------:R-:W0:Y:S01]  /*0020*/  S2UR UR4, SR_CTAID.X ;  /* 0x00000000000479c3 */ /* 0x000e220000002500 */
[----:B------:R-:W1:Y:S07]  /*0030*/  LDCU UR5, c[0x0][0x390] ;  /* 0x00007200ff0577ac */ /* 0x000e6e0008000800 */
[----:B------:R-:W0:Y:S02]  /*0040*/  LDC R5, c[0x0][0x360] ;  /* 0x0000d800ff057b82 */ /* 0x000e240000000800 */
[----:B0-----:R-:W-:-:S05]  /*0050*/  IMAD R5, R5, UR4, R0 ;  /* 0x0000000405057c24 */ /* 0x001fca000f8e0200 */
[----:B-1----:R-:W-:-:S13]  /*0060*/  ISETP.GE.AND P0, PT, R5, UR5, PT ;  /* 0x0000000505007c0c */ /* 0x002fda000bf06270 */
[----:B------:R-:W-:Y:S05]  /*0070*/  @P0 EXIT ;  /* 0x000000000000094d */ /* 0x000fea0003800000 */
[----:B------:R-:W0:Y:S01]  /*0080*/  LDC.64 R2, c[0x0][0x380] ;  /* 0x0000e000ff027b82 */ /* 0x000e220000000a00 */
[----:B------:R-:W1:Y:S01]  /*0090*/  LDCU.64 UR4, c[0x0][0x358] ;  /* 0x00006b00ff0477ac */ /* 0x000e620008000a00 */
[----:B0-----:R-:W-:-:S06]  /*00a0*/  IMAD.WIDE R2, R5, 0x4, R2 ;  /* 0x0000000405027825 */ /* 0x001fcc00078e0202 */
[----:B-1----:R-:W2:Y:S01]  /*00b0*/  LDG.E R3, desc[UR4][R2.64] ;  /* 0x0000000402037981 */ /* 0x002ea2000c1e1900 */
[----:B------:R-:W2:Y:S03]  /*00c0*/  LDC.64 R4, c[0x0][0x388] ;  /* 0x0000e200ff047b82 */ /* 0x000ea60000000a00 */
[----:B--2---:R-:W-:Y:S01]  /*00d0*/  REDG.E.ADD.F32.FTZ.RN.STRONG.GPU desc[UR4][R4.64], R3 ;  /* 0x00000003040079a6 */ /* 0x004fe2000c12f304 */
[----:B------:R-:W-:Y:S05]  /*00e0*/  EXIT ;  /* 0x000000000000794d */ /* 0x000fea0003800000 */
.L_x_9:
        /* <DEDUP_REMOVED lines=9> */
.L_x_15:


//--------------------- .text._Z6warmupv          --------------------------
	.section	.text._Z6warmupv,"ax",@progbits
	.align	128
        .global         _Z6warmupv
        .type           _Z6warmupv,@function
        .size           _Z6warmupv,(.L_x_16 - _Z6warmupv)
        .other          _Z6warmupv,@"STO_CUDA_ENTRY STV_DEFAULT"
_Z6warmupv:
.text._Z6warmupv:
[----:B------:R-:W0:Y:S01]  /*0000*/  LDC R1, c[0x0][0x37c] ;  /* 0x0000df00ff017b82 */ /* 0x000e220000000800 */
[----:B------:R-:W1:Y:S07]  /*0010*/  S2R R0, SR_TID.X ;  /* 0x0000000000007919 */ /* 0x000e6e0000002100 */
[----:B------:R-:W2:Y:S01]  /*0020*/  S2UR UR4, SR_CTAID.X ;  /* 0x00000000000479c3 */ /* 0x000ea20000002500 */
[----:B------:R-:W2:Y:S02]  /*0030*/  LDCU UR5, c[0x0][0x360] ;  /* 0x00006c00ff0577ac */ /* 0x000ea40008000800 */
[----:B--2---:R-:W-:Y:S01]  /*0040*/  UIMAD UR4, UR4, UR5, URZ ;  /* 0x00000005040472a4 */ /* 0x004fe2000f8e02ff */
[----:B-1----:R-:W-:-:S05]  /*0050*/  IMAD.MOV R0, RZ, RZ, -R0 ;  /* 0x000000ffff007224 */ /* 0x002fca00078e0a00 */
[----:B------:R-:W-:-:S13]  /*0060*/  ISETP.NE.AND P0, PT, R0, UR4, PT ;  /* 0x0000000400007c0c */ /* 0x000fda000bf05270 */
[----:B0-----:R-:W-:Y:S05]  /*0070*/  @P0 EXIT ;  /* 0x000000000000094d */ /* 0x001fea0003800000 */
[----:B------:R-:W-:Y:S01]  /*0080*/  MOV R0, 0x8 ;  /* 0x0000000800007802 */ /* 0x000fe20000000f00 */
[----:B------:R-:W0:Y:S01]  /*0090*/  LDCU.64 UR4, c[0x4][URZ] ;  /* 0x01000000ff0477ac */ /* 0x000e220008000a00 */
[----:B------:R-:W-:Y:S02]  /*00a0*/  CS2R R6, SRZ ;  /* 0x0000000000067805 */ /* 0x000fe4000001ff00 */
[----:B------:R1:W2:Y:S01]  /*00b0*/  LDC.64 R2, c[0x4][R0] ;  /* 0x0100000000027b82 */ /* 0x0002a20000000a00 */
[----:B0-----:R-:W-:Y:S02]  /*00c0*/  IMAD.U32 R4, RZ, RZ, UR4 ;  /* 0x00000004ff047e24 */ /* 0x001fe4000f8e00ff */
[----:B-1----:R-:W-:-:S07]  /*00d0*/  IMAD.U32 R5, RZ, RZ, UR5 ;  /* 0x00000005ff057e24 */ /* 0x002fce000f8e00ff */
[----:B------:R-:W-:-:S07]  /*00e0*/  LEPC R20, `(.L_x_10) ;  /* 0x000000001014794e */ /* 0x000fce0000000000 */
[----:B--2---:R-:W-:Y:S05]  /*00f0*/  CALL.ABS.NOINC R2 ;  /* 0x0000000002007343 */ /* 0x004fea0003c00000 */
.L_x_10:
[----:B------:R-:W-:Y:S05]  /*0100*/  EXIT ;  /* 0x000000000000794d */ /* 0x000fea0003800000 */
.L_x_11:
        /* <DEDUP_REMOVED lines=15> */
.L_x_16:


//--------------------- .nv.global.init           --------------------------
	.section	.nv.global.init,"aw",@progbits
.nv.global.init:
	.type		$str,@object
	.size		$str,(.L_0 - $str)
$str:
        /*0000*/ 	.byte	0x57, 0x61, 0x72, 0x6d, 0x75, 0x70, 0x20, 0x6b, 0x65, 0x72, 0x6e, 0x65, 0x6c, 0x20, 0x65, 0x78
        /*0010*/ 	.byte	0x65, 0x63, 0x75, 0x74, 0x65, 0x64, 0x2e, 0x0a, 0x00
.L_0:


//--------------------- .nv.shared._Z30sum_reduction_unroll_last_warpPKfPfi --------------------------
	.section	.nv.shared._Z30sum_reduction_unroll_last_warpPKfPfi,"aw",@nobits
	.sectionflags	@""
	.align	16
	.zero		1024


//--------------------- .nv.shared.reserved.0     --------------------------
	.section	.nv.shared.reserved.0,"aw",@nobits
	.weak		__nv_reservedSMEM_offset_0_alias
	.size		__nv_reservedSMEM_offset_0_alias, 0, 64
	.other		__nv_reservedSMEM_offset_0_alias,@"STO_CUDA_RESERVED_SHARED STV_DEFAULT"
__nv_reservedSMEM_offset_0_alias:
	.zero		0
	.zero		64


//--------------------- .nv.shared._Z14sum_reduction3PKfPfi --------------------------
	.section	.nv.shared._Z14sum_reduction3PKfPfi,"aw",@nobits
	.sectionflags	@""
	.align	16
	.zero		1024


//--------------------- .nv.shared._Z14sum_reduction2PKfPfi --------------------------
	.section	.nv.shared._Z14sum_reduction2PKfPfi,"aw",@nobits
	.sectionflags	@""
	.align	16
	.zero		1024


//--------------------- .nv.shared._Z19sum_reduction_naivePKfPfi --------------------------
	.section	.nv.shared._Z19sum_reduction_naivePKfPfi,"aw",@nobits
	.sectionflags	@""
	.align	16
	.zero		1024


//--------------------- .nv.shared._Z6warmupv     --------------------------
	.section	.nv.shared._Z6warmupv,"aw",@nobits
	.sectionflags	@""
	.align	16
	.zero		1024


//--------------------- .nv.constant0._Z30sum_reduction_unroll_last_warpPKfPfi --------------------------
	.section	.nv.constant0._Z30sum_reduction_unroll_last_warpPKfPfi,"a",@progbits
	.sectionflags	@""
	.align	4
.nv.constant0._Z30sum_reduction_unroll_last_warpPKfPfi:
	.zero		916


//--------------------- .nv.constant0._Z14sum_reduction3PKfPfi --------------------------
	.section	.nv.constant0._Z14sum_reduction3PKfPfi,"a",@progbits
	.sectionflags	@""
	.align	4
.nv.constant0._Z14sum_reduction3PKfPfi:
	.zero		916


//--------------------- .nv.constant0._Z14sum_reduction2PKfPfi --------------------------
	.section	.nv.constant0._Z14sum_reduction2PKfPfi,"a",@progbits
	.sectionflags	@""
	.align	4
.nv.constant0._Z14sum_reduction2PKfPfi:
	.zero		916


//--------------------- .nv.constant0._Z19sum_reduction_naivePKfPfi --------------------------
	.section	.nv.constant0._Z19sum_reduction_naivePKfPfi,"a",@progbits
	.sectionflags	@""
	.align	4
.nv.constant0._Z19sum_reduction_naivePKfPfi:
	.zero		916


//--------------------- .nv.constant0._Z6warmupv  --------------------------
	.section	.nv.constant0._Z6warmupv,"a",@progbits
	.sectionflags	@""
	.align	4
.nv.constant0._Z6warmupv:
	.zero		896


//--------------------- SYMBOLS --------------------------

	.type		.nv.reservedSmem.offset0,@object
	.size		.nv.reservedSmem.offset0,0x4
	.type		.nv.reservedSmem.cap,@object
	.size		.nv.reservedSmem.cap,0x4
	.type		vprintf,@function
